//
// Generated by NVIDIA NVVM Compiler
//
// Compiler Build ID: CL-36424714
// Cuda compilation tools, release 13.0, V13.0.88
// Based on NVVM 20.0.0
//

.version 9.0
.target sm_100
.address_size 64

	// .globl	_Z24cuda_flatten_tree_updateiPdS_Pidddd

.visible .entry _Z24cuda_flatten_tree_updateiPdS_Pidddd(
	.param .u32 _Z24cuda_flatten_tree_updateiPdS_Pidddd_param_0,
	.param .u64 .ptr .align 1 _Z24cuda_flatten_tree_updateiPdS_Pidddd_param_1,
	.param .u64 .ptr .align 1 _Z24cuda_flatten_tree_updateiPdS_Pidddd_param_2,
	.param .u64 .ptr .align 1 _Z24cuda_flatten_tree_updateiPdS_Pidddd_param_3,
	.param .f64 _Z24cuda_flatten_tree_updateiPdS_Pidddd_param_4,
	.param .f64 _Z24cuda_flatten_tree_updateiPdS_Pidddd_param_5,
	.param .f64 _Z24cuda_flatten_tree_updateiPdS_Pidddd_param_6,
	.param .f64 _Z24cuda_flatten_tree_updateiPdS_Pidddd_param_7
)
{
	.local .align 16 .b8 	__local_depot0[4000];
	.reg .b64 	%SP;
	.reg .b64 	%SPL;
	.reg .pred 	%p<9>;
	.reg .b32 	%r<27>;
	.reg .b64 	%rd<19>;
	.reg .b64 	%fd<45>;

	mov.u64 	%SPL, __local_depot0;
	ld.param.u32 	%r14, [_Z24cuda_flatten_tree_updateiPdS_Pidddd_param_0];
	ld.param.u64 	%rd10, [_Z24cuda_flatten_tree_updateiPdS_Pidddd_param_1];
	ld.param.u64 	%rd8, [_Z24cuda_flatten_tree_updateiPdS_Pidddd_param_2];
	ld.param.u64 	%rd9, [_Z24cuda_flatten_tree_updateiPdS_Pidddd_param_3];
	ld.param.f64 	%fd7, [_Z24cuda_flatten_tree_updateiPdS_Pidddd_param_4];
	ld.param.f64 	%fd8, [_Z24cuda_flatten_tree_updateiPdS_Pidddd_param_5];
	cvta.to.global.u64 	%rd1, %rd10;
	add.u64 	%rd2, %SPL, 0;
	mov.u32 	%r1, %ntid.x;
	mov.u32 	%r15, %ctaid.x;
	mov.u32 	%r16, %tid.x;
	mad.lo.s32 	%r26, %r1, %r15, %r16;
	setp.ge.s32 	%p1, %r26, %r14;
	@%p1 bra 	$L__BB0_10;
	ld.param.f64 	%fd43, [_Z24cuda_flatten_tree_updateiPdS_Pidddd_param_7];
	mov.u32 	%r17, %nctaid.x;
	mul.lo.s32 	%r3, %r17, %r1;
	mul.f64 	%fd1, %fd7, %fd43;
	cvta.to.global.u64 	%rd3, %rd8;
	cvta.to.global.u64 	%rd4, %rd9;
	mov.u32 	%r23, %r26;
$L__BB0_2:
	mov.b32 	%r24, 0;
	st.local.u32 	[%rd2], %r24;
	mul.lo.s32 	%r19, %r23, 6;
	mul.wide.s32 	%rd12, %r19, 8;
	add.s64 	%rd5, %rd1, %rd12;
	ld.global.f64 	%fd2, [%rd5];
	ld.global.f64 	%fd3, [%rd5+8];
	mov.u32 	%r25, %r24;
$L__BB0_3:
	mul.wide.s32 	%rd13, %r25, 4;
	add.s64 	%rd6, %rd2, %rd13;
	mul.lo.s32 	%r20, %r24, 7;
	mul.wide.s32 	%rd14, %r20, 8;
	add.s64 	%rd7, %rd3, %rd14;
	ld.global.f64 	%fd11, [%rd7+8];
	ld.global.f64 	%fd12, [%rd7];
	sub.f64 	%fd13, %fd11, %fd12;
	ld.global.f64 	%fd14, [%rd7+24];
	ld.global.f64 	%fd15, [%rd7+16];
	sub.f64 	%fd16, %fd14, %fd15;
	setp.gt.f64 	%p2, %fd13, %fd16;
	selp.f64 	%fd17, %fd13, %fd16, %p2;
	ld.global.f64 	%fd18, [%rd7+32];
	ld.global.f64 	%fd19, [%rd7+40];
	sub.f64 	%fd4, %fd18, %fd2;
	sub.f64 	%fd5, %fd19, %fd3;
	mul.f64 	%fd20, %fd5, %fd5;
	fma.rn.f64 	%fd6, %fd4, %fd4, %fd20;
	mul.f64 	%fd21, %fd17, %fd17;
	setp.lt.f64 	%p3, %fd21, %fd6;
	selp.f64 	%fd22, 0d3FF0000000000000, 0d0000000000000000, %p3;
	setp.leu.f64 	%p4, %fd8, %fd22;
	@%p4 bra 	$L__BB0_6;
	ld.global.f64 	%fd23, [%rd7+48];
	mul.f64 	%fd24, %fd1, %fd23;
	div.rn.f64 	%fd25, %fd24, %fd6;
	ld.global.f64 	%fd26, [%rd5+32];
	fma.rn.f64 	%fd27, %fd4, %fd25, %fd26;
	st.global.f64 	[%rd5+32], %fd27;
	ld.global.f64 	%fd28, [%rd5+40];
	fma.rn.f64 	%fd29, %fd5, %fd25, %fd28;
	st.global.f64 	[%rd5+40], %fd29;
	setp.eq.s32 	%p6, %r25, 0;
	@%p6 bra 	$L__BB0_8;
	add.s32 	%r25, %r25, -1;
	ld.local.u32 	%r24, [%rd6+-4];
	bra.uni 	$L__BB0_3;
$L__BB0_6:
	mul.wide.s32 	%rd15, %r24, 4;
	add.s64 	%rd16, %rd4, %rd15;
	ld.global.u32 	%r9, [%rd16];
	setp.eq.s32 	%p5, %r9, -1;
	@%p5 bra 	$L__BB0_3;
	add.s32 	%r21, %r24, 1;
	add.s32 	%r25, %r25, 1;
	st.local.u32 	[%rd6], %r21;
	st.local.u32 	[%rd6+4], %r9;
	mov.u32 	%r24, %r9;
	bra.uni 	$L__BB0_3;
$L__BB0_8:
	add.s32 	%r23, %r23, %r3;
	setp.lt.s32 	%p7, %r23, %r14;
	@%p7 bra 	$L__BB0_2;
$L__BB0_9:
	ld.param.f64 	%fd44, [_Z24cuda_flatten_tree_updateiPdS_Pidddd_param_7];
	ld.param.f64 	%fd42, [_Z24cuda_flatten_tree_updateiPdS_Pidddd_param_6];
	mul.lo.s32 	%r22, %r26, 6;
	mul.wide.s32 	%rd17, %r22, 8;
	add.s64 	%rd18, %rd1, %rd17;
	ld.global.f64 	%fd30, [%rd18+32];
	div.rn.f64 	%fd31, %fd30, %fd44;
	ld.global.f64 	%fd32, [%rd18+16];
	fma.rn.f64 	%fd33, %fd42, %fd31, %fd32;
	st.global.f64 	[%rd18+16], %fd33;
	ld.global.f64 	%fd34, [%rd18+40];
	div.rn.f64 	%fd35, %fd34, %fd44;
	ld.global.f64 	%fd36, [%rd18+24];
	fma.rn.f64 	%fd37, %fd42, %fd35, %fd36;
	st.global.f64 	[%rd18+24], %fd37;
	ld.global.f64 	%fd38, [%rd18];
	fma.rn.f64 	%fd39, %fd42, %fd33, %fd38;
	st.global.f64 	[%rd18], %fd39;
	ld.global.f64 	%fd40, [%rd18+8];
	fma.rn.f64 	%fd41, %fd42, %fd37, %fd40;
	st.global.f64 	[%rd18+8], %fd41;
	add.s32 	%r26, %r26, %r3;
	setp.lt.s32 	%p8, %r26, %r14;
	@%p8 bra 	$L__BB0_9;
$L__BB0_10:
	ret;

}


// ===== COMPILED SASS (sm_100) =====

	.target	sm_100

	.elftype	@"ET_EXEC"


//--------------------- .note.nv.tkinfo           --------------------------
	.section	.note.nv.tkinfo,"",@"SHT_NOTE"
	.sectionflags	@"SHF_NOTE_NV_TKINFO"
	.tkinfo
        /*0018*/ 	.word	0x00000002
        /*0030*/ 	.string	""
        /*0030*/ 	.string	"ptxas"
        /*0030*/ 	.string	"Cuda compilation tools, release 13.0, V13.0.88"
        /*0030*/ 	.string	"Build cuda_13.0.r13.0/compiler.36424714_0"
        /*0030*/ 	.string	"-arch sm_100 -m 64 "



//--------------------- .note.nv.cuinfo           --------------------------
	.section	.note.nv.cuinfo,"",@"SHT_NOTE"
	.sectionflags	@"SHF_NOTE_NV_CUINFO"
        /*0018*/ 	.short	0x0002
        /*001a*/ 	.short	0x0064
        /*001c*/ 	.short	0x0082
	.zero		2


//--------------------- .nv.info                  --------------------------
	.section	.nv.info,"",@"SHT_CUDA_INFO"
	.align	4


	//----- nvinfo : EIATTR_REGCOUNT
	.align		4
        /*0000*/ 	.byte	0x04, 0x2f
        /*0002*/ 	.short	(.L_1 - .L_0)
	.align		4
.L_0:
        /*0004*/ 	.word	index@(_Z24cuda_flatten_tree_updateiPdS_Pidddd)
        /*0008*/ 	.word	0x0000002b


	//----- nvinfo : EIATTR_FRAME_SIZE
	.align		4
.L_1:
        /*000c*/ 	.byte	0x04, 0x11
        /*000e*/ 	.short	(.L_3 - .L_2)
	.align		4
.L_2:
        /*0010*/ 	.word	index@($__internal_0_$__cuda_sm20_div_rn_f64_full)
        /*0014*/ 	.word	0x00000fa0


	//----- nvinfo : EIATTR_FRAME_SIZE
	.align		4
.L_3:
        /*0018*/ 	.byte	0x04, 0x11
        /*001a*/ 	.short	(.L_5 - .L_4)
	.align		4
.L_4:
        /*001c*/ 	.word	index@(_Z24cuda_flatten_tree_updateiPdS_Pidddd)
        /*0020*/ 	.word	0x00000fa0


	//----- nvinfo : EIATTR_MIN_STACK_SIZE
	.align		4
.L_5:
        /*0024*/ 	.byte	0x04, 0x12
        /*0026*/ 	.short	(.L_7 - .L_6)
	.align		4
.L_6:
        /*0028*/ 	.word	index@(_Z24cuda_flatten_tree_updateiPdS_Pidddd)
        /*002c*/ 	.word	0x00000fa0
.L_7:


//--------------------- .nv.compat                --------------------------
	.section	.nv.compat,"",@"SHT_CUDA_COMPAT_INFO"
	.align	4
        /*0000*/ 	.byte	0x02, 0x09, 0x00, 0x00, 0x02, 0x02, 0x01, 0x00, 0x02, 0x05, 0x05, 0x00, 0x03, 0x07, 0x01, 0x01
        /*0010*/ 	.byte	0x02, 0x03, 0x00, 0x00, 0x02, 0x06, 0x01, 0x00, 0x04, 0x0b, 0x08, 0x00, 0x01, 0x00, 0x00, 0x00
        /*0020*/ 	.byte	0x00, 0x00, 0x00, 0x00


//--------------------- .nv.info._Z24cuda_flatten_tree_updateiPdS_Pidddd --------------------------
	.section	.nv.info._Z24cuda_flatten_tree_updateiPdS_Pidddd,"",@"SHT_CUDA_INFO"
	.sectionflags	@""
	.align	4


	//----- nvinfo : EIATTR_CUDA_API_VERSION
	.align		4
        /*0000*/ 	.byte	0x04, 0x37
        /*0002*/ 	.short	(.L_9 - .L_8)
.L_8:
        /*0004*/ 	.word	0x00000082


	//----- nvinfo : EIATTR_KPARAM_INFO
	.align		4
.L_9:
        /*0008*/ 	.byte	0x04, 0x17
        /*000a*/ 	.short	(.L_11 - .L_10)
.L_10:
        /*000c*/ 	.word	0x00000000
        /*0010*/ 	.short	0x0007
        /*0012*/ 	.short	0x0038
        /*0014*/ 	.byte	0x00, 0xf0, 0x21, 0x00


	//----- nvinfo : EIATTR_KPARAM_INFO
	.align		4
.L_11:
        /*0018*/ 	.byte	0x04, 0x17
        /*001a*/ 	.short	(.L_13 - .L_12)
.L_12:
        /*001c*/ 	.word	0x00000000
        /*0020*/ 	.short	0x0006
        /*0022*/ 	.short	0x0030
        /*0024*/ 	.byte	0x00, 0xf0, 0x21, 0x00


	//----- nvinfo : EIATTR_KPARAM_INFO
	.align		4
.L_13:
        /*0028*/ 	.byte	0x04, 0x17
        /*002a*/ 	.short	(.L_15 - .L_14)
.L_14:
        /*002c*/ 	.word	0x00000000
        /*0030*/ 	.short	0x0005
        /*0032*/ 	.short	0x0028
        /*0034*/ 	.byte	0x00, 0xf0, 0x21, 0x00


	//----- nvinfo : EIATTR_KPARAM_INFO
	.align		4
.L_15:
        /*0038*/ 	.byte	0x04, 0x17
        /*003a*/ 	.short	(.L_17 - .L_16)
.L_16:
        /*003c*/ 	.word	0x00000000
        /*0040*/ 	.short	0x0004
        /*0042*/ 	.short	0x0020
        /*0044*/ 	.byte	0x00, 0xf0, 0x21, 0x00


	//----- nvinfo : EIATTR_KPARAM_INFO
	.align		4
.L_17:
        /*0048*/ 	.byte	0x04, 0x17
        /*004a*/ 	.short	(.L_19 - .L_18)
.L_18:
        /*004c*/ 	.word	0x00000000
        /*0050*/ 	.short	0x0003
        /*0052*/ 	.short	0x0018
        /*0054*/ 	.byte	0x00, 0xf5, 0x21, 0x00


	//----- nvinfo : EIATTR_KPARAM_INFO
	.align		4
.L_19:
        /*0058*/ 	.byte	0x04, 0x17
        /*005a*/ 	.short	(.L_21 - .L_20)
.L_20:
        /*005c*/ 	.word	0x00000000
        /*0060*/ 	.short	0x0002
        /*0062*/ 	.short	0x0010
        /*0064*/ 	.byte	0x00, 0xf5, 0x21, 0x00


	//----- nvinfo : EIATTR_KPARAM_INFO
	.align		4
.L_21:
        /*0068*/ 	.byte	0x04, 0x17
        /*006a*/ 	.short	(.L_23 - .L_22)
.L_22:
        /*006c*/ 	.word	0x00000000
        /*0070*/ 	.short	0x0001
        /*0072*/ 	.short	0x0008
        /*0074*/ 	.byte	0x00, 0xf5, 0x21, 0x00


	//----- nvinfo : EIATTR_KPARAM_INFO
	.align		4
.L_23:
        /*0078*/ 	.byte	0x04, 0x17
        /*007a*/ 	.short	(.L_25 - .L_24)
.L_24:
        /*007c*/ 	.word	0x00000000
        /*0080*/ 	.short	0x0000
        /*0082*/ 	.short	0x0000
        /*0084*/ 	.byte	0x00, 0xf0, 0x11, 0x00


	//----- nvinfo : EIATTR_SPARSE_MMA_MASK
	.align		4
.L_25:
        /*0088*/ 	.byte	0x03, 0x50
        /*008a*/ 	.short	0x0000


	//----- nvinfo : EIATTR_MAXREG_COUNT
	.align		4
        /*008c*/ 	.byte	0x03, 0x1b
        /*008e*/ 	.short	0x00ff


	//----- nvinfo : EIATTR_MERCURY_ISA_VERSION
	.align		4
        /*0090*/ 	.byte	0x03, 0x5f
        /*0092*/ 	.short	0x0101


	//----- nvinfo : EIATTR_VRC_CTA_INIT_COUNT
	.align		4
        /*0094*/ 	.byte	0x02, 0x4a
	.zero		1
	.zero		1


	//----- nvinfo : EIATTR_EXIT_INSTR_OFFSETS
	.align		4
        /*0098*/ 	.byte	0x04, 0x1c
        /*009a*/ 	.short	(.L_27 - .L_26)


	//   ....[0]....
.L_26:
        /*009c*/ 	.word	0x00000080


	//   ....[1]....
        /*00a0*/ 	.word	0x00000b60


	//----- nvinfo : EIATTR_CRS_STACK_SIZE
	.align		4
.L_27:
        /*00a4*/ 	.byte	0x04, 0x1e
        /*00a6*/ 	.short	(.L_29 - .L_28)
.L_28:
        /*00a8*/ 	.word	0x00000000


	//----- nvinfo : EIATTR_CBANK_PARAM_SIZE
	.align		4
.L_29:
        /*00ac*/ 	.byte	0x03, 0x19
        /*00ae*/ 	.short	0x0040


	//----- nvinfo : EIATTR_PARAM_CBANK
	.align		4
        /*00b0*/ 	.byte	0x04, 0x0a
        /*00b2*/ 	.short	(.L_31 - .L_30)
	.align		4
.L_30:
        /*00b4*/ 	.word	index@(.nv.constant0._Z24cuda_flatten_tree_updateiPdS_Pidddd)
        /*00b8*/ 	.short	0x0380
        /*00ba*/ 	.short	0x0040


	//----- nvinfo : EIATTR_SW_WAR
	.align		4
.L_31:
        /*00bc*/ 	.byte	0x04, 0x36
        /*00be*/ 	.short	(.L_33 - .L_32)
.L_32:
        /*00c0*/ 	.word	0x00000008
.L_33:


//--------------------- .nv.callgraph             --------------------------
	.section	.nv.callgraph,"",@"SHT_CUDA_CALLGRAPH"
	.align	4
	.sectionentsize	8
	.align		4
        /*0000*/ 	.word	0x00000000
	.align		4
        /*0004*/ 	.word	0xffffffff
	.align		4
        /*0008*/ 	.word	0x00000000
	.align		4
        /*000c*/ 	.word	0xfffffffe
	.align		4
        /*0010*/ 	.word	0x00000000
	.align		4
        /*0014*/ 	.word	0xfffffffd
	.align		4
        /*0018*/ 	.word	0x00000000
	.align		4
        /*001c*/ 	.word	0xfffffffc


//--------------------- .text._Z24cuda_flatten_tree_updateiPdS_Pidddd --------------------------
	.section	.text._Z24cuda_flatten_tree_updateiPdS_Pidddd,"ax",@progbits
	.align	128
        .global         _Z24cuda_flatten_tree_updateiPdS_Pidddd
        .type           _Z24cuda_flatten_tree_updateiPdS_Pidddd,@function
        .size           _Z24cuda_flatten_tree_updateiPdS_Pidddd,(.L_x_22 - _Z24cuda_flatten_tree_updateiPdS_Pidddd)
        .other          _Z24cuda_flatten_tree_updateiPdS_Pidddd,@"STO_CUDA_ENTRY STV_DEFAULT"
_Z24cuda_flatten_tree_updateiPdS_Pidddd:
.text._Z24cuda_flatten_tree_updateiPdS_Pidddd:
[----:B------:R-:W0:Y:S01]  /*0000*/  LDC R1, c[0x0][0x37c] ;  /* 0x0000df00ff017b82 */ /* 0x000e220000000800 */
[----:B------:R-:W1:Y:S01]  /*0010*/  S2R R7, SR_CTAID.X ;  /* 0x0000000000077919 */ /* 0x000e620000002500 */
[----:B------:R-:W1:Y:S01]  /*0020*/  LDCU UR4, c[0x0][0x360] ;  /* 0x00006c00ff0477ac */ /* 0x000e620008000800 */
[----:B0-----:R-:W-:Y:S01]  /*0030*/  VIADD R1, R1, 0xfffff060 ;  /* 0xfffff06001017836 */ /* 0x001fe20000000000 */
[----:B------:R-:W1:Y:S01]  /*0040*/  S2R R0, SR_TID.X ;  /* 0x0000000000007919 */ /* 0x000e620000002100 */
[----:B------:R-:W0:Y:S01]  /*0050*/  LDCU UR5, c[0x0][0x380] ;  /* 0x00007000ff0577ac */ /* 0x000e220008000800 */
[----:B-1----:R-:W-:-:S05]  /*0060*/  IMAD R7, R7, UR4, R0 ;  /* 0x0000000407077c24 */ /* 0x002fca000f8e0200 */
[----:B0-----:R-:W-:-:S13]  /*0070*/  ISETP.GE.AND P0, PT, R7, UR5, PT ;  /* 0x0000000507007c0c */ /* 0x001fda000bf06270 */
[----:B------:R-:W-:Y:S05]  /*0080*/  @P0 EXIT ;  /* 0x000000000000094d */ /* 0x000fea0003800000 */
[----:B------:R-:W0:Y:S01]  /*0090*/  LDC.64 R28, c[0x0][0x3b8] ;  /* 0x0000ee00ff1c7b82 */ /* 0x000e220000000a00 */
[----:B------:R-:W0:Y:S01]  /*00a0*/  LDCU.64 UR8, c[0x0][0x3a0] ;  /* 0x00007400ff0877ac */ /* 0x000e220008000a00 */
[----:B------:R-:W-:Y:S01]  /*00b0*/  BSSY.RECONVERGENT B1, `(.L_x_0) ;  /* 0x0000063000017945 */ /* 0x000fe20003800200 */
[----:B------:R-:W-:Y:S01]  /*00c0*/  IMAD.MOV.U32 R0, RZ, RZ, R7 ;  /* 0x000000ffff007224 */ /* 0x000fe200078e0007 */
[----:B------:R-:W1:Y:S01]  /*00d0*/  LDCU UR5, c[0x0][0x370] ;  /* 0x00006e00ff0577ac */ /* 0x000e620008000800 */
[----:B------:R-:W2:Y:S01]  /*00e0*/  LDCU.64 UR6, c[0x0][0x358] ;  /* 0x00006b00ff0677ac */ /* 0x000ea20008000a00 */
[----:B------:R-:W3:Y:S01]  /*00f0*/  LDCU.64 UR10, c[0x0][0x3a8] ;  /* 0x00007500ff0a77ac */ /* 0x000ee20008000a00 */
[----:B-1----:R-:W-:Y:S01]  /*0100*/  UIMAD UR4, UR4, UR5, URZ ;  /* 0x00000005040472a4 */ /* 0x002fe2000f8e02ff */
[----:B0-23--:R-:W-:-:S11]  /*0110*/  DMUL R28, R28, UR8 ;  /* 0x000000081c1c7c28 */ /* 0x00dfd60008000000 */
.L_x_11:
[----:B012---:R-:W0:Y:S01]  /*0120*/  LDC.64 R26, c[0x0][0x388] ;  /* 0x0000e200ff1a7b82 */ /* 0x007e220000000a00 */
[----:B------:R-:W-:Y:S01]  /*0130*/  IMAD R3, R0, 0x6, RZ ;  /* 0x0000000600037824 */ /* 0x000fe200078e02ff */
[----:B------:R1:W-:Y:S01]  /*0140*/  STL [R1], RZ ;  /* 0x000000ff01007387 */ /* 0x0003e20000100800 */
[----:B------:R-:W2:Y:S05]  /*0150*/  LDCU UR5, c[0x0][0x380] ;  /* 0x00007000ff0577ac */ /* 0x000eaa0008000800 */
[----:B---3--:R-:W3:Y:S01]  /*0160*/  LDC.64 R4, c[0x0][0x390] ;  /* 0x0000e400ff047b82 */ /* 0x008ee20000000a00 */
[----:B0-----:R-:W-:-:S07]  /*0170*/  IMAD.WIDE R26, R3, 0x8, R26 ;  /* 0x00000008031a7825 */ /* 0x001fce00078e021a */
[----:B------:R-:W0:Y:S01]  /*0180*/  LDC.64 R2, c[0x0][0x398] ;  /* 0x0000e600ff027b82 */ /* 0x000e220000000a00 */
[----:B------:R1:W5:Y:S04]  /*0190*/  LDG.E.64 R24, desc[UR6][R26.64] ;  /* 0x000000061a187981 */ /* 0x000368000c1e1b00 */
[----:B------:R1:W5:Y:S01]  /*01a0*/  LDG.E.64 R22, desc[UR6][R26.64+0x8] ;  /* 0x000008061a167981 */ /* 0x000362000c1e1b00 */
[----:B------:R-:W-:Y:S01]  /*01b0*/  VIADD R0, R0, UR4 ;  /* 0x0000000400007c36 */ /* 0x000fe20008000000 */
[----:B------:R-:W-:Y:S01]  /*01c0*/  BSSY.RECONVERGENT B2, `(.L_x_1) ;  /* 0x000004c000027945 */ /* 0x000fe20003800200 */
[----:B------:R-:W-:Y:S02]  /*01d0*/  IMAD.MOV.U32 R11, RZ, RZ, RZ ;  /* 0x000000ffff0b7224 */ /* 0x000fe400078e00ff */
[----:B------:R-:W-:Y:S01]  /*01e0*/  IMAD.MOV.U32 R6, RZ, RZ, RZ ;  /* 0x000000ffff067224 */ /* 0x000fe200078e00ff */
[----:B--234-:R-:W-:-:S13]  /*01f0*/  ISETP.GE.AND P1, PT, R0, UR5, PT ;  /* 0x0000000500007c0c */ /* 0x01cfda000bf26270 */
.L_x_10:
[----:B--2--5:R-:W-:-:S04]  /*0200*/  IMAD R13, R11, 0x7, RZ ;  /* 0x000000070b0d7824 */ /* 0x024fc800078e02ff */
[----:B0-----:R-:W-:-:S05]  /*0210*/  IMAD.WIDE R12, R13, 0x8, R4 ;  /* 0x000000080d0c7825 */ /* 0x001fca00078e0204 */
[----:B---3--:R-:W2:Y:S04]  /*0220*/  LDG.E.64 R8, desc[UR6][R12.64+0x8] ;  /* 0x000008060c087981 */ /* 0x008ea8000c1e1b00 */
[----:B------:R-:W2:Y:S04]  /*0230*/  LDG.E.64 R14, desc[UR6][R12.64] ;  /* 0x000000060c0e7981 */ /* 0x000ea8000c1e1b00 */
[----:B------:R-:W3:Y:S04]  /*0240*/  LDG.E.64 R16, desc[UR6][R12.64+0x18] ;  /* 0x000018060c107981 */ /* 0x000ee8000c1e1b00 */
[----:B------:R-:W3:Y:S04]  /*0250*/  LDG.E.64 R18, desc[UR6][R12.64+0x10] ;  /* 0x000010060c127981 */ /* 0x000ee8000c1e1b00 */
[----:B------:R-:W4:Y:S04]  /*0260*/  LDG.E.64 R20, desc[UR6][R12.64+0x28] ;  /* 0x000028060c147981 */ /* 0x000f28000c1e1b00 */
[----:B------:R-:W4:Y:S01]  /*0270*/  LDG.E.64 R30, desc[UR6][R12.64+0x20] ;  /* 0x000020060c1e7981 */ /* 0x000f22000c1e1b00 */
[----:B------:R-:W-:Y:S01]  /*0280*/  BSSY.RELIABLE B0, `(.L_x_2) ;  /* 0x000003e000007945 */ /* 0x000fe20003800100 */
[----:B--2---:R-:W-:-:S02]  /*0290*/  DADD R8, R8, -R14 ;  /* 0x0000000008087229 */ /* 0x004fc4000000080e */
[----:B---3--:R-:W-:Y:S02]  /*02a0*/  DADD R16, R16, -R18 ;  /* 0x0000000010107229 */ /* 0x008fe40000000812 */
[----:B----45:R-:W-:-:S06]  /*02b0*/  DADD R20, -R22, R20 ;  /* 0x0000000016147229 */ /* 0x030fcc0000000114 */
[----:B------:R-:W-:Y:S02]  /*02c0*/  DSETP.GT.AND P0, PT, R8, R16, PT ;  /* 0x000000100800722a */ /* 0x000fe40003f04000 */
[----:B------:R-:W-:Y:S02]  /*02d0*/  DADD R18, -R24, R30 ;  /* 0x0000000018127229 */ /* 0x000fe4000000011e */
[----:B------:R-:W-:Y:S02]  /*02e0*/  DMUL R14, R20, R20 ;  /* 0x00000014140e7228 */ /* 0x000fe40000000000 */
[----:B------:R-:W-:Y:S02]  /*02f0*/  FSEL R8, R8, R16, P0 ;  /* 0x0000001008087208 */ /* 0x000fe40000000000 */
[----:B------:R-:W-:-:S04]  /*0300*/  FSEL R9, R9, R17, P0 ;  /* 0x0000001109097208 */ /* 0x000fc80000000000 */
[----:B------:R-:W-:Y:S02]  /*0310*/  DFMA R14, R18, R18, R14 ;  /* 0x00000012120e722b */ /* 0x000fe4000000000e */
[----:B------:R-:W-:-:S08]  /*0320*/  DMUL R8, R8, R8 ;  /* 0x0000000808087228 */ /* 0x000fd00000000000 */
[----:B------:R-:W-:Y:S01]  /*0330*/  DSETP.GEU.AND P0, PT, R8, R14, PT ;  /* 0x0000000e0800722a */ /* 0x000fe20003f0e000 */
[----:B------:R-:W-:-:S05]  /*0340*/  IMAD.MOV.U32 R8, RZ, RZ, RZ ;  /* 0x000000ffff087224 */ /* 0x000fca00078e00ff */
[----:B------:R-:W-:-:S06]  /*0350*/  FSEL R9, RZ, 1.875, P0 ;  /* 0x3ff00000ff097808 */ /* 0x000fcc0000000000 */
[----:B------:R-:W-:Y:S01]  /*0360*/  DSETP.GEU.AND P0, PT, R8, UR10, PT ;  /* 0x0000000a08007e2a */ /* 0x000fe2000bf0e000 */
[----:B------:R-:W-:-:S13]  /*0370*/  IMAD R9, R6, 0x4, R1 ;  /* 0x0000000406097824 */ /* 0x000fda00078e0201 */
[----:B------:R-:W-:Y:S05]  /*0380*/  @!P0 BRA `(.L_x_3) ;  /* 0x0000000000308947 */ /* 0x000fea0003800000 */
[----:B0-----:R-:W-:-:S06]  /*0390*/  IMAD.WIDE R12, R11, 0x4, R2 ;  /* 0x000000040b0c7825 */ /* 0x001fcc00078e0202 */
[----:B------:R-:W2:Y:S01]  /*03a0*/  LDG.E R12, desc[UR6][R12.64] ;  /* 0x000000060c0c7981 */ /* 0x000ea2000c1e1900 */
[----:B------:R-:W-:Y:S01]  /*03b0*/  BSSY.RECONVERGENT B3, `(.L_x_4) ;  /* 0x0000008000037945 */ /* 0x000fe20003800200 */
[----:B--2---:R-:W-:-:S13]  /*03c0*/  ISETP.NE.AND P0, PT, R12, -0x1, PT ;  /* 0xffffffff0c00780c */ /* 0x004fda0003f05270 */
[----:B------:R-:W-:Y:S05]  /*03d0*/  @!P0 BRA `(.L_x_5) ;  /* 0x0000000000148947 */ /* 0x000fea0003800000 */
[----:B------:R-:W-:Y:S01]  /*03e0*/  VIADD R8, R11, 0x1 ;  /* 0x000000010b087836 */ /* 0x000fe20000000000 */
[----:B------:R0:W-:Y:S01]  /*03f0*/  STL [R9+0x4], R12 ;  /* 0x0000040c09007387 */ /* 0x0001e20000100800 */
[----:B------:R-:W-:Y:S02]  /*0400*/  VIADD R6, R6, 0x1 ;  /* 0x0000000106067836 */ /* 0x000fe40000000000 */
[----:B------:R-:W-:Y:S01]  /*0410*/  IMAD.MOV.U32 R11, RZ, RZ, R12 ;  /* 0x000000ffff0b7224 */ /* 0x000fe200078e000c */
[----:B------:R0:W-:Y:S06]  /*0420*/  STL [R9], R8 ;  /* 0x0000000809007387 */ /* 0x0001ec0000100800 */
.L_x_5:
[----:B------:R-:W-:Y:S05]  /*0430*/  BSYNC.RECONVERGENT B3 ;  /* 0x0000000000037941 */ /* 0x000fea0003800200 */
.L_x_4:
[----:B------:R-:W-:Y:S05]  /*0440*/  BRA `(.L_x_6) ;  /* 0x0000000000847947 */ /* 0x000fea0003800000 */
.L_x_3:
[----:B------:R-:W2:Y:S01]  /*0450*/  LDG.E.64 R12, desc[UR6][R12.64+0x30] ;  /* 0x000030060c0c7981 */ /* 0x000ea2000c1e1b00 */
[----:B------:R-:W3:Y:S01]  /*0460*/  MUFU.RCP64H R11, R15 ;  /* 0x0000000f000b7308 */ /* 0x000ee20000001800 */
[----:B------:R-:W-:Y:S01]  /*0470*/  MOV R10, 0x1 ;  /* 0x00000001000a7802 */ /* 0x000fe20000000f00 */
[----:B------:R-:W-:Y:S05]  /*0480*/  BSSY.RECONVERGENT B3, `(.L_x_7) ;  /* 0x0000012000037945 */ /* 0x000fea0003800200 */
[----:B---3--:R-:W-:-:S08]  /*0490*/  DFMA R16, -R14, R10, 1 ;  /* 0x3ff000000e10742b */ /* 0x008fd0000000010a */
[----:B------:R-:W-:-:S08]  /*04a0*/  DFMA R16, R16, R16, R16 ;  /* 0x000000101010722b */ /* 0x000fd00000000010 */
[----:B------:R-:W-:-:S08]  /*04b0*/  DFMA R16, R10, R16, R10 ;  /* 0x000000100a10722b */ /* 0x000fd0000000000a */
[----:B------:R-:W-:-:S08]  /*04c0*/  DFMA R10, -R14, R16, 1 ;  /* 0x3ff000000e0a742b */ /* 0x000fd00000000110 */
[----:B------:R-:W-:Y:S02]  /*04d0*/  DFMA R10, R16, R10, R16 ;  /* 0x0000000a100a722b */ /* 0x000fe40000000010 */
[----:B--2---:R-:W-:-:S08]  /*04e0*/  DMUL R12, R28, R12 ;  /* 0x0000000c1c0c7228 */ /* 0x004fd00000000000 */
[----:B------:R-:W-:Y:S02]  /*04f0*/  DMUL R16, R12, R10 ;  /* 0x0000000a0c107228 */ /* 0x000fe40000000000 */
[----:B------:R-:W-:-:S06]  /*0500*/  FSETP.GEU.AND P2, PT, |R13|, 6.5827683646048100446e-37, PT ;  /* 0x036000000d00780b */ /* 0x000fcc0003f4e200 */
[----:B------:R-:W-:-:S08]  /*0510*/  DFMA R30, -R14, R16, R12 ;  /* 0x000000100e1e722b */ /* 0x000fd0000000010c */
[----:B------:R-:W-:-:S10]  /*0520*/  DFMA R10, R10, R30, R16 ;  /* 0x0000001e0a0a722b */ /* 0x000fd40000000010 */
[----:B------:R-:W-:-:S05]  /*0530*/  FFMA R8, RZ, R15, R11 ;  /* 0x0000000fff087223 */ /* 0x000fca000000000b */
[----:B------:R-:W-:-:S13]  /*0540*/  FSETP.GT.AND P0, PT, |R8|, 1.469367938527859385e-39, PT ;  /* 0x001000000800780b */ /* 0x000fda0003f04200 */
[----:B------:R-:W-:Y:S05]  /*0550*/  @P0 BRA P2, `(.L_x_8) ;  /* 0x0000000000100947 */ /* 0x000fea0001000000 */
[----:B------:R-:W-:-:S07]  /*0560*/  MOV R8, 0x580 ;  /* 0x0000058000087802 */ /* 0x000fce0000000f00 */
[----:B01----:R-:W-:Y:S05]  /*0570*/  CALL.REL.NOINC `($__internal_0_$__cuda_sm20_div_rn_f64_full) ;  /* 0x00000004007c7944 */ /* 0x003fea0003c00000 */
[----:B------:R-:W-:Y:S02]  /*0580*/  IMAD.MOV.U32 R10, RZ, RZ, R12 ;  /* 0x000000ffff0a7224 */ /* 0x000fe400078e000c */
[----:B------:R-:W-:-:S07]  /*0590*/  IMAD.MOV.U32 R11, RZ, RZ, R13 ;  /* 0x000000ffff0b7224 */ /* 0x000fce00078e000d */
.L_x_8:
[----:B------:R-:W-:Y:S05]  /*05a0*/  BSYNC.RECONVERGENT B3 ;  /* 0x0000000000037941 */ /* 0x000fea0003800200 */
.L_x_7:
[----:B------:R-:W2:Y:S04]  /*05b0*/  LDG.E.64 R12, desc[UR6][R26.64+0x20] ;  /* 0x000020061a0c7981 */ /* 0x000ea8000c1e1b00 */
[----:B------:R-:W3:Y:S01]  /*05c0*/  LDG.E.64 R14, desc[UR6][R26.64+0x28] ;  /* 0x000028061a0e7981 */ /* 0x000ee2000c1e1b00 */
[----:B------:R-:W-:-:S13]  /*05d0*/  ISETP.NE.AND P0, PT, R6, RZ, PT ;  /* 0x000000ff0600720c */ /* 0x000fda0003f05270 */
[----:B------:R-:W-:Y:S05]  /*05e0*/  @!P0 BREAK.RELIABLE B0 ;  /* 0x0000000000008942 */ /* 0x000fea0003800100 */
[-C--:B--2---:R-:W-:Y:S02]  /*05f0*/  DFMA R12, R18, R10.reuse, R12 ;  /* 0x0000000a120c722b */ /* 0x084fe4000000000c */
[----:B---3--:R-:W-:-:S05]  /*0600*/  DFMA R14, R20, R10, R14 ;  /* 0x0000000a140e722b */ /* 0x008fca000000000e */
[----:B------:R2:W-:Y:S04]  /*0610*/  STG.E.64 desc[UR6][R26.64+0x20], R12 ;  /* 0x0000200c1a007986 */ /* 0x0005e8000c101b06 */
[----:B------:R2:W-:Y:S01]  /*0620*/  STG.E.64 desc[UR6][R26.64+0x28], R14 ;  /* 0x0000280e1a007986 */ /* 0x0005e2000c101b06 */
[----:B------:R-:W-:Y:S05]  /*0630*/  @!P0 BRA `(.L_x_9) ;  /* 0x0000000000108947 */ /* 0x000fea0003800000 */
[----:B------:R3:W5:Y:S01]  /*0640*/  LDL R11, [R9+-0x4] ;  /* 0xfffffc00090b7983 */ /* 0x0007620000100800 */
[----:B------:R-:W-:-:S07]  /*0650*/  VIADD R6, R6, 0xffffffff ;  /* 0xffffffff06067836 */ /* 0x000fce0000000000 */
.L_x_6:
[----:B------:R-:W-:Y:S05]  /*0660*/  BSYNC.RELIABLE B0 ;  /* 0x0000000000007941 */ /* 0x000fea0003800100 */
.L_x_2:
[----:B------:R-:W-:Y:S05]  /*0670*/  BRA `(.L_x_10) ;  /* 0xfffffff800e07947 */ /* 0x000fea000383ffff */
.L_x_9:
[----:B------:R-:W-:Y:S05]  /*0680*/  BSYNC.RECONVERGENT B2 ;  /* 0x0000000000027941 */ /* 0x000fea0003800200 */
.L_x_1:
[----:B------:R-:W3:Y:S08]  /*0690*/  LDC.64 R18, c[0x0][0x388] ;  /* 0x0000e200ff127b82 */ /* 0x000ef00000000a00 */
[----:B0-----:R-:W0:Y:S08]  /*06a0*/  LDC.64 R2, c[0x0][0x3b8] ;  /* 0x0000ee00ff027b82 */ /* 0x001e300000000a00 */
[----:B------:R-:W4:Y:S08]  /*06b0*/  LDC.64 R20, c[0x0][0x3b0] ;  /* 0x0000ec00ff147b82 */ /* 0x000f300000000a00 */
[----:B------:R-:W0:Y:S01]  /*06c0*/  LDC.64 R4, c[0x0][0x3b8] ;  /* 0x0000ee00ff047b82 */ /* 0x000e220000000a00 */
[----:B------:R-:W-:Y:S05]  /*06d0*/  @!P1 BRA `(.L_x_11) ;  /* 0xfffffff800909947 */ /* 0x000fea000383ffff */
[----:B------:R-:W-:Y:S05]  /*06e0*/  BSYNC.RECONVERGENT B1 ;  /* 0x0000000000017941 */ /* 0x000fea0003800200 */
.L_x_0:
[----:B0-----:R-:W-:Y:S01]  /*06f0*/  IMAD R25, R7, 0x6, RZ ;  /* 0x0000000607197824 */ /* 0x001fe200078e02ff */
[----:B------:R-:W5:Y:S03]  /*0700*/  LDCU UR5, c[0x0][0x3bc] ;  /* 0x00007780ff0577ac */ /* 0x000f660008000800 */
[----:B---3--:R-:W-:-:S05]  /*0710*/  IMAD.WIDE R24, R25, 0x8, R18 ;  /* 0x0000000819187825 */ /* 0x008fca00078e0212 */
[----:B--2---:R-:W2:Y:S01]  /*0720*/  LDG.E.64 R12, desc[UR6][R24.64+0x20] ;  /* 0x00002006180c7981 */ /* 0x004ea2000c1e1b00 */
[----:B------:R-:W-:Y:S01]  /*0730*/  IMAD.MOV.U32 R8, RZ, RZ, 0x1 ;  /* 0x00000001ff087424 */ /* 0x000fe200078e00ff */
[----:B------:R-:W-:Y:S01]  /*0740*/  BSSY.RECONVERGENT B1, `(.L_x_12) ;  /* 0x0000015000017945 */ /* 0x000fe20003800200 */
[----:B-----5:R-:W0:Y:S04]  /*0750*/  MUFU.RCP64H R9, UR5 ;  /* 0x0000000500097d08 */ /* 0x020e280008001800 */
[----:B0-----:R-:W-:-:S08]  /*0760*/  DFMA R10, R8, -R2, 1 ;  /* 0x3ff00000080a742b */ /* 0x001fd00000000802 */
[----:B------:R-:W-:-:S08]  /*0770*/  DFMA R10, R10, R10, R10 ;  /* 0x0000000a0a0a722b */ /* 0x000fd0000000000a */
[----:B------:R-:W-:-:S08]  /*0780*/  DFMA R10, R8, R10, R8 ;  /* 0x0000000a080a722b */ /* 0x000fd00000000008 */
[----:B------:R-:W-:-:S08]  /*0790*/  DFMA R8, R10, -R2, 1 ;  /* 0x3ff000000a08742b */ /* 0x000fd00000000802 */
[----:B------:R-:W-:-:S08]  /*07a0*/  DFMA R8, R10, R8, R10 ;  /* 0x000000080a08722b */ /* 0x000fd0000000000a */
[----:B--2---:R-:W-:Y:S01]  /*07b0*/  DMUL R22, R12, R8 ;  /* 0x000000080c167228 */ /* 0x004fe20000000000 */
[----:B------:R-:W-:-:S07]  /*07c0*/  FSETP.GEU.AND P1, PT, |R13|, 6.5827683646048100446e-37, PT ;  /* 0x036000000d00780b */ /* 0x000fce0003f2e200 */
[----:B------:R-:W-:-:S08]  /*07d0*/  DFMA R10, R22, -R2, R12 ;  /* 0x80000002160a722b */ /* 0x000fd0000000000c */
[----:B------:R-:W-:-:S10]  /*07e0*/  DFMA R22, R8, R10, R22 ;  /* 0x0000000a0816722b */ /* 0x000fd40000000016 */
[----:B------:R-:W-:-:S05]  /*07f0*/  FFMA R0, RZ, UR5, R23 ;  /* 0x00000005ff007c23 */ /* 0x000fca0008000017 */
[----:B------:R-:W-:-:S13]  /*0800*/  FSETP.GT.AND P0, PT, |R0|, 1.469367938527859385e-39, PT ;  /* 0x001000000000780b */ /* 0x000fda0003f04200 */
[----:B------:R-:W-:Y:S05]  /*0810*/  @P0 BRA P1, `(.L_x_13) ;  /* 0x00000000001c0947 */ /* 0x000fea0000800000 */
[----:B------:R-:W0:Y:S01]  /*0820*/  LDCU.64 UR8, c[0x0][0x3b8] ;  /* 0x00007700ff0877ac */ /* 0x000e220008000a00 */
[----:B------:R-:W-:Y:S01]  /*0830*/  MOV R8, 0x870 ;  /* 0x0000087000087802 */ /* 0x000fe20000000f00 */
[----:B0-----:R-:W-:Y:S02]  /*0840*/  IMAD.U32 R14, RZ, RZ, UR8 ;  /* 0x00000008ff0e7e24 */ /* 0x001fe4000f8e00ff */
[----:B------:R-:W-:-:S07]  /*0850*/  IMAD.U32 R15, RZ, RZ, UR9 ;  /* 0x00000009ff0f7e24 */ /* 0x000fce000f8e00ff */
[----:B-1--4-:R-:W-:Y:S05]  /*0860*/  CALL.REL.NOINC `($__internal_0_$__cuda_sm20_div_rn_f64_full) ;  /* 0x0000000000c07944 */ /* 0x012fea0003c00000 */
[----:B------:R-:W-:Y:S02]  /*0870*/  IMAD.MOV.U32 R22, RZ, RZ, R12 ;  /* 0x000000ffff167224 */ /* 0x000fe400078e000c */
[----:B------:R-:W-:-:S07]  /*0880*/  IMAD.MOV.U32 R23, RZ, RZ, R13 ;  /* 0x000000ffff177224 */ /* 0x000fce00078e000d */
.L_x_13:
[----:B------:R-:W-:Y:S05]  /*0890*/  BSYNC.RECONVERGENT B1 ;  /* 0x0000000000017941 */ /* 0x000fea0003800200 */
.L_x_12:
[----:B------:R-:W2:Y:S01]  /*08a0*/  LDG.E.64 R14, desc[UR6][R24.64+0x28] ;  /* 0x00002806180e7981 */ /* 0x000ea2000c1e1b00 */
[----:B------:R-:W0:Y:S03]  /*08b0*/  LDCU UR5, c[0x0][0x3bc] ;  /* 0x00007780ff0577ac */ /* 0x000e260008000800 */
[----:B------:R-:W4:Y:S01]  /*08c0*/  LDG.E.64 R8, desc[UR6][R24.64+0x10] ;  /* 0x0000100618087981 */ /* 0x000f22000c1e1b00 */
[----:B------:R-:W-:Y:S01]  /*08d0*/  MOV R10, 0x1 ;  /* 0x00000001000a7802 */ /* 0x000fe20000000f00 */
[----:B------:R-:W-:Y:S01]  /*08e0*/  BSSY.RECONVERGENT B1, `(.L_x_14) ;  /* 0x0000019000017945 */ /* 0x000fe20003800200 */
[----:B0-----:R-:W0:Y:S04]  /*08f0*/  MUFU.RCP64H R11, UR5 ;  /* 0x00000005000b7d08 */ /* 0x001e280008001800 */
[----:B0-----:R-:W-:-:S08]  /*0900*/  DFMA R12, R10, -R4, 1 ;  /* 0x3ff000000a0c742b */ /* 0x001fd00000000804 */
[----:B------:R-:W-:-:S08]  /*0910*/  DFMA R12, R12, R12, R12 ;  /* 0x0000000c0c0c722b */ /* 0x000fd0000000000c */
[----:B------:R-:W-:-:S08]  /*0920*/  DFMA R12, R10, R12, R10 ;  /* 0x0000000c0a0c722b */ /* 0x000fd0000000000a */
[----:B------:R-:W-:-:S08]  /*0930*/  DFMA R10, R12, -R4, 1 ;  /* 0x3ff000000c0a742b */ /* 0x000fd00000000804 */
[----:B------:R-:W-:-:S08]  /*0940*/  DFMA R16, R12, R10, R12 ;  /* 0x0000000a0c10722b */ /* 0x000fd0000000000c */
[----:B--2---:R-:W-:Y:S01]  /*0950*/  DMUL R10, R16, R14 ;  /* 0x0000000e100a7228 */ /* 0x004fe20000000000 */
[----:B------:R-:W-:Y:S01]  /*0960*/  FSETP.GEU.AND P1, PT, |R15|, 6.5827683646048100446e-37, PT ;  /* 0x036000000f00780b */ /* 0x000fe20003f2e200 */
[----:B----4-:R-:W-:-:S06]  /*0970*/  DFMA R22, R22, R20, R8 ;  /* 0x000000141616722b */ /* 0x010fcc0000000008 */
[----:B------:R-:W-:Y:S01]  /*0980*/  DFMA R12, R10, -R4, R14 ;  /* 0x800000040a0c722b */ /* 0x000fe2000000000e */
[----:B------:R0:W-:Y:S07]  /*0990*/  STG.E.64 desc[UR6][R24.64+0x10], R22 ;  /* 0x0000101618007986 */ /* 0x0001ee000c101b06 */
[----:B------:R-:W-:-:S10]  /*09a0*/  DFMA R8, R16, R12, R10 ;  /* 0x0000000c1008722b */ /* 0x000fd4000000000a */
[----:B------:R-:W-:-:S05]  /*09b0*/  FFMA R0, RZ, UR5, R9 ;  /* 0x00000005ff007c23 */ /* 0x000fca0008000009 */
[----:B------:R-:W-:-:S13]  /*09c0*/  FSETP.GT.AND P0, PT, |R0|, 1.469367938527859385e-39, PT ;  /* 0x001000000000780b */ /* 0x000fda0003f04200 */
[----:B0-----:R-:W-:Y:S05]  /*09d0*/  @P0 BRA P1, `(.L_x_15) ;  /* 0x0000000000240947 */ /* 0x001fea0000800000 */
[----:B------:R-:W0:Y:S01]  /*09e0*/  LDCU.64 UR8, c[0x0][0x3b8] ;  /* 0x00007700ff0877ac */ /* 0x000e220008000a00 */
[----:B------:R-:W-:Y:S01]  /*09f0*/  IMAD.MOV.U32 R12, RZ, RZ, R14 ;  /* 0x000000ffff0c7224 */ /* 0x000fe200078e000e */
[----:B------:R-:W-:Y:S01]  /*0a00*/  MOV R8, 0xa50 ;  /* 0x00000a5000087802 */ /* 0x000fe20000000f00 */
[----:B------:R-:W-:Y:S02]  /*0a10*/  IMAD.MOV.U32 R13, RZ, RZ, R15 ;  /* 0x000000ffff0d7224 */ /* 0x000fe400078e000f */
[----:B0-----:R-:W-:Y:S02]  /*0a20*/  IMAD.U32 R14, RZ, RZ, UR8 ;  /* 0x00000008ff0e7e24 */ /* 0x001fe4000f8e00ff */
[----:B------:R-:W-:-:S07]  /*0a30*/  IMAD.U32 R15, RZ, RZ, UR9 ;  /* 0x00000009ff0f7e24 */ /* 0x000fce000f8e00ff */
[----:B-1----:R-:W-:Y:S05]  /*0a40*/  CALL.REL.NOINC `($__internal_0_$__cuda_sm20_div_rn_f64_full) ;  /* 0x0000000000487944 */ /* 0x002fea0003c00000 */
[----:B------:R-:W-:Y:S02]  /*0a50*/  IMAD.MOV.U32 R8, RZ, RZ, R12 ;  /* 0x000000ffff087224 */ /* 0x000fe400078e000c */
[----:B------:R-:W-:-:S07]  /*0a60*/  IMAD.MOV.U32 R9, RZ, RZ, R13 ;  /* 0x000000ffff097224 */ /* 0x000fce00078e000d */
.L_x_15:
[----:B------:R-:W-:Y:S05]  /*0a70*/  BSYNC.RECONVERGENT B1 ;  /* 0x0000000000017941 */ /* 0x000fea0003800200 */
.L_x_14:
[----:B------:R-:W2:Y:S01]  /*0a80*/  LDG.E.64 R10, desc[UR6][R24.64+0x18] ;  /* 0x00001806180a7981 */ /* 0x000ea2000c1e1b00 */
[----:B------:R-:W2:Y:S03]  /*0a90*/  LDCU.64 UR8, c[0x0][0x3b0] ;  /* 0x00007600ff0877ac */ /* 0x000ea60008000a00 */
[----:B------:R-:W3:Y:S01]  /*0aa0*/  LDG.E.64 R12, desc[UR6][R24.64] ;  /* 0x00000006180c7981 */ /* 0x000ee2000c1e1b00 */
[----:B------:R-:W0:Y:S03]  /*0ab0*/  LDCU UR5, c[0x0][0x380] ;  /* 0x00007000ff0577ac */ /* 0x000e260008000800 */
[----:B------:R-:W4:Y:S01]  /*0ac0*/  LDG.E.64 R14, desc[UR6][R24.64+0x8] ;  /* 0x00000806180e7981 */ /* 0x000f22000c1e1b00 */
[----:B------:R-:W-:-:S05]  /*0ad0*/  VIADD R7, R7, UR4 ;  /* 0x0000000407077c36 */ /* 0x000fca0008000000 */
[----:B0-----:R-:W-:Y:S01]  /*0ae0*/  ISETP.GE.AND P0, PT, R7, UR5, PT ;  /* 0x0000000507007c0c */ /* 0x001fe2000bf06270 */
[----:B--2---:R-:W-:Y:S02]  /*0af0*/  DFMA R10, R8, UR8, R10 ;  /* 0x00000008080a7c2b */ /* 0x004fe4000800000a */
[----:B---3--:R-:W-:-:S05]  /*0b00*/  DFMA R12, R22, UR8, R12 ;  /* 0x00000008160c7c2b */ /* 0x008fca000800000c */
[----:B------:R0:W-:Y:S01]  /*0b10*/  STG.E.64 desc[UR6][R24.64+0x18], R10 ;  /* 0x0000180a18007986 */ /* 0x0001e2000c101b06 */
[----:B----4-:R-:W-:-:S03]  /*0b20*/  DFMA R14, R10, UR8, R14 ;  /* 0x000000080a0e7c2b */ /* 0x010fc6000800000e */
[----:B------:R0:W-:Y:S04]  /*0b30*/  STG.E.64 desc[UR6][R24.64], R12 ;  /* 0x0000000c18007986 */ /* 0x0001e8000c101b06 */
[----:B------:R0:W-:Y:S01]  /*0b40*/  STG.E.64 desc[UR6][R24.64+0x8], R14 ;  /* 0x0000080e18007986 */ /* 0x0001e2000c101b06 */
[----:B------:R-:W-:Y:S05]  /*0b50*/  @!P0 BRA `(.L_x_0) ;  /* 0xfffffff800e48947 */ /* 0x000fea000383ffff */
[----:B------:R-:W-:Y:S05]  /*0b60*/  EXIT ;  /* 0x000000000000794d */ /* 0x000fea0003800000 */
        .weak           $__internal_0_$__cuda_sm20_div_rn_f64_full
        .type           $__internal_0_$__cuda_sm20_div_rn_f64_full,@function
        .size           $__internal_0_$__cuda_sm20_div_rn_f64_full,(.L_x_22 - $__internal_0_$__cuda_sm20_div_rn_f64_full)
$__internal_0_$__cuda_sm20_div_rn_f64_full:
[C---:B------:R-:W-:Y:S01]  /*0b70*/  FSETP.GEU.AND P0, PT, |R15|.reuse, 1.469367938527859385e-39, PT ;  /* 0x001000000f00780b */ /* 0x040fe20003f0e200 */
[----:B------:R-:W-:Y:S01]  /*0b80*/  BSSY.RECONVERGENT B4, `(.L_x_16) ;  /* 0x0000056000047945 */ /* 0x000fe20003800200 */
[----:B------:R-:W-:Y:S02]  /*0b90*/  LOP3.LUT R16, R15, 0x800fffff, RZ, 0xc0, !PT ;  /* 0x800fffff0f107812 */ /* 0x000fe400078ec0ff */
[C---:B------:R-:W-:Y:S02]  /*0ba0*/  FSETP.GEU.AND P3, PT, |R13|.reuse, 1.469367938527859385e-39, PT ;  /* 0x001000000d00780b */ /* 0x040fe40003f6e200 */
[----:B------:R-:W-:Y:S01]  /*0bb0*/  LOP3.LUT R17, R16, 0x3ff00000, RZ, 0xfc, !PT ;  /* 0x3ff0000010117812 */ /* 0x000fe200078efcff */
[----:B------:R-:W-:Y:S01]  /*0bc0*/  IMAD.MOV.U32 R16, RZ, RZ, R14 ;  /* 0x000000ffff107224 */ /* 0x000fe200078e000e */
[----:B------:R-:W-:Y:S02]  /*0bd0*/  MOV R30, 0x1 ;  /* 0x00000001001e7802 */ /* 0x000fe40000000f00 */
[----:B------:R-:W-:-:S02]  /*0be0*/  LOP3.LUT R10, R13, 0x7ff00000, RZ, 0xc0, !PT ;  /* 0x7ff000000d0a7812 */ /* 0x000fc400078ec0ff */
[C---:B------:R-:W-:Y:S01]  /*0bf0*/  LOP3.LUT R39, R15.reuse, 0x7ff00000, RZ, 0xc0, !PT ;  /* 0x7ff000000f277812 */ /* 0x040fe200078ec0ff */
[----:B------:R-:W-:Y:S02]  /*0c00*/  @!P0 DMUL R16, R14, 8.98846567431157953865e+307 ;  /* 0x7fe000000e108828 */ /* 0x000fe40000000000 */
[----:B------:R-:W-:Y:S01]  /*0c10*/  IMAD.MOV.U32 R38, RZ, RZ, R10 ;  /* 0x000000ffff267224 */ /* 0x000fe200078e000a */
[C---:B------:R-:W-:Y:S01]  /*0c20*/  ISETP.GE.U32.AND P2, PT, R10.reuse, R39, PT ;  /* 0x000000270a00720c */ /* 0x040fe20003f46070 */
[----:B------:R-:W-:Y:S01]  /*0c30*/  @!P3 IMAD.MOV.U32 R36, RZ, RZ, RZ ;  /* 0x000000ffff24b224 */ /* 0x000fe200078e00ff */
[----:B------:R-:W-:Y:S01]  /*0c40*/  @!P3 LOP3.LUT R11, R15, 0x7ff00000, RZ, 0xc0, !PT ;  /* 0x7ff000000f0bb812 */ /* 0x000fe200078ec0ff */
[----:B------:R-:W0:Y:S03]  /*0c50*/  MUFU.RCP64H R31, R17 ;  /* 0x00000011001f7308 */ /* 0x000e260000001800 */
[----:B------:R-:W-:Y:S01]  /*0c60*/  @!P3 ISETP.GE.U32.AND P4, PT, R10, R11, PT ;  /* 0x0000000b0a00b20c */ /* 0x000fe20003f86070 */
[----:B------:R-:W-:Y:S01]  /*0c70*/  IMAD.MOV.U32 R11, RZ, RZ, 0x1ca00000 ;  /* 0x1ca00000ff0b7424 */ /* 0x000fe200078e00ff */
[----:B------:R-:W-:-:S04]  /*0c80*/  @!P0 LOP3.LUT R39, R17, 0x7ff00000, RZ, 0xc0, !PT ;  /* 0x7ff0000011278812 */ /* 0x000fc800078ec0ff */
[----:B------:R-:W-:Y:S01]  /*0c90*/  @!P3 SEL R35, R11, 0x63400000, !P4 ;  /* 0x634000000b23b807 */ /* 0x000fe20006000000 */
[----:B0-----:R-:W-:-:S08]  /*0ca0*/  DFMA R32, R30, -R16, 1 ;  /* 0x3ff000001e20742b */ /* 0x001fd00000000810 */
[----:B------:R-:W-:-:S08]  /*0cb0*/  DFMA R32, R32, R32, R32 ;  /* 0x000000202020722b */ /* 0x000fd00000000020 */
[----:B------:R-:W-:Y:S01]  /*0cc0*/  DFMA R32, R30, R32, R30 ;  /* 0x000000201e20722b */ /* 0x000fe2000000001e */
[--C-:B------:R-:W-:Y:S02]  /*0cd0*/  @!P3 LOP3.LUT R30, R35, 0x80000000, R13.reuse, 0xf8, !PT ;  /* 0x80000000231eb812 */ /* 0x100fe400078ef80d */
[----:B------:R-:W-:Y:S02]  /*0ce0*/  SEL R31, R11, 0x63400000, !P2 ;  /* 0x634000000b1f7807 */ /* 0x000fe40005000000 */
[----:B------:R-:W-:Y:S01]  /*0cf0*/  @!P3 LOP3.LUT R37, R30, 0x100000, RZ, 0xfc, !PT ;  /* 0x001000001e25b812 */ /* 0x000fe200078efcff */
[----:B------:R-:W-:Y:S01]  /*0d00*/  IMAD.MOV.U32 R30, RZ, RZ, R12 ;  /* 0x000000ffff1e7224 */ /* 0x000fe200078e000c */
[----:B------:R-:W-:Y:S01]  /*0d10*/  LOP3.LUT R31, R31, 0x800fffff, R13, 0xf8, !PT ;  /* 0x800fffff1f1f7812 */ /* 0x000fe200078ef80d */
[----:B------:R-:W-:-:S05]  /*0d20*/  DFMA R34, R32, -R16, 1 ;  /* 0x3ff000002022742b */ /* 0x000fca0000000810 */
[----:B------:R-:W-:-:S03]  /*0d30*/  @!P3 DFMA R30, R30, 2, -R36 ;  /* 0x400000001e1eb82b */ /* 0x000fc60000000824 */
[----:B------:R-:W-:-:S07]  /*0d40*/  DFMA R32, R32, R34, R32 ;  /* 0x000000222020722b */ /* 0x000fce0000000020 */
[----:B------:R-:W-:Y:S01]  /*0d50*/  @!P3 LOP3.LUT R38, R31, 0x7ff00000, RZ, 0xc0, !PT ;  /* 0x7ff000001f26b812 */ /* 0x000fe200078ec0ff */
[----:B------:R-:W-:-:S04]  /*0d60*/  DMUL R34, R32, R30 ;  /* 0x0000001e20227228 */ /* 0x000fc80000000000 */
[----:B------:R-:W-:-:S04]  /*0d70*/  VIADD R40, R38, 0xffffffff ;  /* 0xffffffff26287836 */ /* 0x000fc80000000000 */
[----:B------:R-:W-:Y:S01]  /*0d80*/  DFMA R36, R34, -R16, R30 ;  /* 0x800000102224722b */ /* 0x000fe2000000001e */
[----:B------:R-:W-:Y:S01]  /*0d90*/  ISETP.GT.U32.AND P0, PT, R40, 0x7feffffe, PT ;  /* 0x7feffffe2800780c */ /* 0x000fe20003f04070 */
[----:B------:R-:W-:-:S05]  /*0da0*/  VIADD R40, R39, 0xffffffff ;  /* 0xffffffff27287836 */ /* 0x000fca0000000000 */
[----:B------:R-:W-:Y:S01]  /*0db0*/  ISETP.GT.U32.OR P0, PT, R40, 0x7feffffe, P0 ;  /* 0x7feffffe2800780c */ /* 0x000fe20000704470 */
[----:B------:R-:W-:-:S12]  /*0dc0*/  DFMA R36, R32, R36, R34 ;  /* 0x000000242024722b */ /* 0x000fd80000000022 */
[----:B------:R-:W-:Y:S05]  /*0dd0*/  @P0 BRA `(.L_x_17) ;  /* 0x00000000006c0947 */ /* 0x000fea0003800000 */
[----:B------:R-:W-:Y:S02]  /*0de0*/  LOP3.LUT R13, R15, 0x7ff00000, RZ, 0xc0, !PT ;  /* 0x7ff000000f0d7812 */ /* 0x000fe400078ec0ff */
[----:B------:R-:W-:Y:S02]  /*0df0*/  MOV R32, RZ ;  /* 0x000000ff00207202 */ /* 0x000fe40000000f00 */
[CC--:B------:R-:W-:Y:S02]  /*0e00*/  VIADDMNMX R12, R10.reuse, -R13.reuse, 0xb9600000, !PT ;  /* 0xb96000000a0c7446 */ /* 0x0c0fe4000780090d */
[----:B------:R-:W-:Y:S02]  /*0e10*/  ISETP.GE.U32.AND P0, PT, R10, R13, PT ;  /* 0x0000000d0a00720c */ /* 0x000fe40003f06070 */
[----:B------:R-:W-:Y:S02]  /*0e20*/  VIMNMX R12, PT, PT, R12, 0x46a00000, PT ;  /* 0x46a000000c0c7848 */ /* 0x000fe40003fe0100 */
[----:B------:R-:W-:-:S05]  /*0e30*/  SEL R11, R11, 0x63400000, !P0 ;  /* 0x634000000b0b7807 */ /* 0x000fca0004000000 */
[----:B------:R-:W-:-:S04]  /*0e40*/  IMAD.IADD R12, R12, 0x1, -R11 ;  /* 0x000000010c0c7824 */ /* 0x000fc800078e0a0b */
[----:B------:R-:W-:-:S06]  /*0e50*/  VIADD R33, R12, 0x7fe00000 ;  /* 0x7fe000000c217836 */ /* 0x000fcc0000000000 */
[----:B------:R-:W-:-:S10]  /*0e60*/  DMUL R10, R36, R32 ;  /* 0x00000020240a7228 */ /* 0x000fd40000000000 */
[----:B------:R-:W-:-:S13]  /*0e70*/  FSETP.GTU.AND P0, PT, |R11|, 1.469367938527859385e-39, PT ;  /* 0x001000000b00780b */ /* 0x000fda0003f0c200 */
[----:B------:R-:W-:Y:S05]  /*0e80*/  @P0 BRA `(.L_x_18) ;  /* 0x0000000000940947 */ /* 0x000fea0003800000 */
[----:B------:R-:W-:Y:S01]  /*0e90*/  DFMA R16, R36, -R16, R30 ;  /* 0x800000102410722b */ /* 0x000fe2000000001e */
[----:B------:R-:W-:-:S09]  /*0ea0*/  IMAD.MOV.U32 R32, RZ, RZ, RZ ;  /* 0x000000ffff207224 */ /* 0x000fd200078e00ff */
[C---:B------:R-:W-:Y:S02]  /*0eb0*/  FSETP.NEU.AND P0, PT, R17.reuse, RZ, PT ;  /* 0x000000ff1100720b */ /* 0x040fe40003f0d000 */
[----:B------:R-:W-:-:S04]  /*0ec0*/  LOP3.LUT R15, R17, 0x80000000, R15, 0x48, !PT ;  /* 0x80000000110f7812 */ /* 0x000fc800078e480f */
[----:B------:R-:W-:-:S07]  /*0ed0*/  LOP3.LUT R33, R15, R33, RZ, 0xfc, !PT ;  /* 0x000000210f217212 */ /* 0x000fce00078efcff */
[----:B------:R-:W-:Y:S05]  /*0ee0*/  @!P0 BRA `(.L_x_18) ;  /* 0x00000000007c8947 */ /* 0x000fea0003800000 */
[----:B------:R-:W-:Y:S01]  /*0ef0*/  IMAD.MOV R17, RZ, RZ, -R12 ;  /* 0x000000ffff117224 */ /* 0x000fe200078e0a0c */
[----:B------:R-:W-:Y:S01]  /*0f00*/  DMUL.RP R32, R36, R32 ;  /* 0x0000002024207228 */ /* 0x000fe20000008000 */
[----:B------:R-:W-:Y:S01]  /*0f10*/  IMAD.MOV.U32 R16, RZ, RZ, RZ ;  /* 0x000000ffff107224 */ /* 0x000fe200078e00ff */
[----:B------:R-:W-:-:S05]  /*0f20*/  IADD3 R13, PT, PT, -R12, -0x43300000, RZ ;  /* 0xbcd000000c0d7810 */ /* 0x000fca0007ffe1ff */
[----:B------:R-:W-:-:S03]  /*0f30*/  DFMA R16, R10, -R16, R36 ;  /* 0x800000100a10722b */ /* 0x000fc60000000024 */
[----:B------:R-:W-:-:S07]  /*0f40*/  LOP3.LUT R15, R33, R15, RZ, 0x3c, !PT ;  /* 0x0000000f210f7212 */ /* 0x000fce00078e3cff */
[----:B------:R-:W-:-:S04]  /*0f50*/  FSETP.NEU.AND P0, PT, |R17|, R13, PT ;  /* 0x0000000d1100720b */ /* 0x000fc80003f0d200 */
[----:B------:R-:W-:Y:S02]  /*0f60*/  FSEL R10, R32, R10, !P0 ;  /* 0x0000000a200a7208 */ /* 0x000fe40004000000 */
[----:B------:R-:W-:Y:S01]  /*0f70*/  FSEL R11, R15, R11, !P0 ;  /* 0x0000000b0f0b7208 */ /* 0x000fe20004000000 */
[----:B------:R-:W-:Y:S06]  /*0f80*/  BRA `(.L_x_18) ;  /* 0x0000000000547947 */ /* 0x000fec0003800000 */
.L_x_17:
[----:B------:R-:W-:-:S14]  /*0f90*/  DSETP.NAN.AND P0, PT, R12, R12, PT ;  /* 0x0000000c0c00722a */ /* 0x000fdc0003f08000 */
[----:B------:R-:W-:Y:S05]  /*0fa0*/  @P0 BRA `(.L_x_19) ;  /* 0x0000000000440947 */ /* 0x000fea0003800000 */
[----:B------:R-:W-:-:S14]  /*0fb0*/  DSETP.NAN.AND P0, PT, R14, R14, PT ;  /* 0x0000000e0e00722a */ /* 0x000fdc0003f08000 */
[----:B------:R-:W-:Y:S05]  /*0fc0*/  @P0 BRA `(.L_x_20) ;  /* 0x0000000000300947 */ /* 0x000fea0003800000 */
[----:B------:R-:W-:Y:S01]  /*0fd0*/  ISETP.NE.AND P0, PT, R38, R39, PT ;  /* 0x000000272600720c */ /* 0x000fe20003f05270 */
[----:B------:R-:W-:Y:S02]  /*0fe0*/  IMAD.MOV.U32 R10, RZ, RZ, 0x0 ;  /* 0x00000000ff0a7424 */ /* 0x000fe400078e00ff */
[----:B------:R-:W-:-:S10]  /*0ff0*/  IMAD.MOV.U32 R11, RZ, RZ, -0x80000 ;  /* 0xfff80000ff0b7424 */ /* 0x000fd400078e00ff */
[----:B------:R-:W-:Y:S05]  /*1000*/  @!P0 BRA `(.L_x_18) ;  /* 0x0000000000348947 */ /* 0x000fea0003800000 */
[----:B------:R-:W-:Y:S02]  /*1010*/  ISETP.NE.AND P0, PT, R38, 0x7ff00000, PT ;  /* 0x7ff000002600780c */ /* 0x000fe40003f05270 */
[----:B------:R-:W-:Y:S02]  /*1020*/  LOP3.LUT R11, R13, 0x80000000, R15, 0x48, !PT ;  /* 0x800000000d0b7812 */ /* 0x000fe400078e480f */
[----:B------:R-:W-:-:S13]  /*1030*/  ISETP.EQ.OR P0, PT, R39, RZ, !P0 ;  /* 0x000000ff2700720c */ /* 0x000fda0004702670 */
[----:B------:R-:W-:Y:S01]  /*1040*/  @P0 LOP3.LUT R12, R11, 0x7ff00000, RZ, 0xfc, !PT ;  /* 0x7ff000000b0c0812 */ /* 0x000fe200078efcff */
[----:B------:R-:W-:Y:S02]  /*1050*/  @!P0 IMAD.MOV.U32 R10, RZ, RZ, RZ ;  /* 0x000000ffff0a8224 */ /* 0x000fe400078e00ff */
[----:B------:R-:W-:Y:S01]  /*1060*/  @P0 IMAD.MOV.U32 R10, RZ, RZ, RZ ;  /* 0x000000ffff0a0224 */ /* 0x000fe200078e00ff */
[----:B------:R-:W-:Y:S01]  /*1070*/  @P0 MOV R11, R12 ;  /* 0x0000000c000b0202 */ /* 0x000fe20000000f00 */
[----:B------:R-:W-:Y:S06]  /*1080*/  BRA `(.L_x_18) ;  /* 0x0000000000147947 */ /* 0x000fec0003800000 */
.L_x_20:
[----:B------:R-:W-:Y:S01]  /*1090*/  LOP3.LUT R11, R15, 0x80000, RZ, 0xfc, !PT ;  /* 0x000800000f0b7812 */ /* 0x000fe200078efcff */
[----:B------:R-:W-:Y:S01]  /*10a0*/  IMAD.MOV.U32 R10, RZ, RZ, R14 ;  /* 0x000000ffff0a7224 */ /* 0x000fe200078e000e */
[----:B------:R-:W-:Y:S06]  /*10b0*/  BRA `(.L_x_18) ;  /* 0x0000000000087947 */ /* 0x000fec0003800000 */
.L_x_19:
[----:B------:R-:W-:Y:S01]  /*10c0*/  LOP3.LUT R11, R13, 0x80000, RZ, 0xfc, !PT ;  /* 0x000800000d0b7812 */ /* 0x000fe200078efcff */
[----:B------:R-:W-:-:S07]  /*10d0*/  IMAD.MOV.U32 R10, RZ, RZ, R12 ;  /* 0x000000ffff0a7224 */ /* 0x000fce00078e000c */
.L_x_18:
[----:B------:R-:W-:Y:S05]  /*10e0*/  BSYNC.RECONVERGENT B4 ;  /* 0x0000000000047941 */ /* 0x000fea0003800200 */
.L_x_16:
[----:B------:R-:W-:Y:S02]  /*10f0*/  IMAD.MOV.U32 R12, RZ, RZ, R10 ;  /* 0x000000ffff0c7224 */ /* 0x000fe400078e000a */
[----:B------:R-:W-:Y:S02]  /*1100*/  IMAD.MOV.U32 R13, RZ, RZ, R11 ;  /* 0x000000ffff0d7224 */ /* 0x000fe400078e000b */
[----:B------:R-:W-:Y:S02]  /*1110*/  IMAD.MOV.U32 R10, RZ, RZ, R8 ;  /* 0x000000ffff0a7224 */ /* 0x000fe400078e0008 */
[----:B------:R-:W-:-:S04]  /*1120*/  IMAD.MOV.U32 R11, RZ, RZ, 0x0 ;  /* 0x00000000ff0b7424 */ /* 0x000fc800078e00ff */
[----:B------:R-:W-:Y:S05]  /*1130*/  RET.REL.NODEC R10 `(_Z24cuda_flatten_tree_updateiPdS_Pidddd) ;  /* 0xffffffec0ab07950 */ /* 0x000fea0003c3ffff */
.L_x_21:
[----:B------:R-:W-:-:S00]  /*1140*/  BRA `(.L_x_21) ;  /* 0xfffffffc00fc7947 */ /* 0x000fc0000383ffff */
[----:B------:R-:W-:-:S00]  /*1150*/  NOP ;  /* 0x0000000000007918 */ /* 0x000fc00000000000 */
        /* <DEDUP_REMOVED lines=10> */
.L_x_22:


//--------------------- .nv.shared.reserved.0     --------------------------
	.section	.nv.shared.reserved.0,"aw",@nobits
	.weak		__nv_reservedSMEM_offset_0_alias
	.size		__nv_reservedSMEM_offset_0_alias, 0, 64
	.other		__nv_reservedSMEM_offset_0_alias,@"STO_CUDA_RESERVED_SHARED STV_DEFAULT"
__nv_reservedSMEM_offset_0_alias:
	.zero		0
	.zero		64


//--------------------- .nv.constant0._Z24cuda_flatten_tree_updateiPdS_Pidddd --------------------------
	.section	.nv.constant0._Z24cuda_flatten_tree_updateiPdS_Pidddd,"a",@progbits
	.sectionflags	@""
	.align	4
.nv.constant0._Z24cuda_flatten_tree_updateiPdS_Pidddd:
	.zero		960


//--------------------- SYMBOLS --------------------------

	.type		.nv.reservedSmem.offset0,@object
	.size		.nv.reservedSmem.offset0,0x4
